//
// Generated by NVIDIA NVVM Compiler
//
// Compiler Build ID: CL-36424714
// Cuda compilation tools, release 13.0, V13.0.88
// Based on NVVM 20.0.0
//

.version 9.0
.target sm_100
.address_size 64

	// .globl	_Z26matrixVectorMultiplyKernelPKiS0_Piii

.visible .entry _Z26matrixVectorMultiplyKernelPKiS0_Piii(
	.param .u64 .ptr .align 1 _Z26matrixVectorMultiplyKernelPKiS0_Piii_param_0,
	.param .u64 .ptr .align 1 _Z26matrixVectorMultiplyKernelPKiS0_Piii_param_1,
	.param .u64 .ptr .align 1 _Z26matrixVectorMultiplyKernelPKiS0_Piii_param_2,
	.param .u32 _Z26matrixVectorMultiplyKernelPKiS0_Piii_param_3,
	.param .u32 _Z26matrixVectorMultiplyKernelPKiS0_Piii_param_4
)
{
	.reg .pred 	%p<11>;
	.reg .b32 	%r<148>;
	.reg .b64 	%rd<31>;

	ld.param.u64 	%rd11, [_Z26matrixVectorMultiplyKernelPKiS0_Piii_param_0];
	ld.param.u64 	%rd12, [_Z26matrixVectorMultiplyKernelPKiS0_Piii_param_1];
	ld.param.u64 	%rd10, [_Z26matrixVectorMultiplyKernelPKiS0_Piii_param_2];
	ld.param.u32 	%r37, [_Z26matrixVectorMultiplyKernelPKiS0_Piii_param_3];
	ld.param.u32 	%r36, [_Z26matrixVectorMultiplyKernelPKiS0_Piii_param_4];
	cvta.to.global.u64 	%rd1, %rd12;
	cvta.to.global.u64 	%rd2, %rd11;
	mov.u32 	%r38, %ctaid.x;
	mov.u32 	%r39, %ntid.x;
	mov.u32 	%r40, %tid.x;
	mad.lo.s32 	%r1, %r38, %r39, %r40;
	setp.ge.s32 	%p1, %r1, %r37;
	@%p1 bra 	$L__BB0_15;
	setp.lt.s32 	%p2, %r36, 1;
	mov.b32 	%r147, 0;
	@%p2 bra 	$L__BB0_14;
	mul.lo.s32 	%r2, %r36, %r1;
	and.b32  	%r3, %r36, 15;
	setp.lt.u32 	%p3, %r36, 16;
	mov.b32 	%r139, 0;
	mov.u32 	%r147, %r139;
	@%p3 bra 	$L__BB0_5;
	and.b32  	%r139, %r36, 2147483632;
	neg.s32 	%r133, %r139;
	add.s64 	%rd3, %rd2, 32;
	add.s64 	%rd29, %rd1, 32;
	mov.b32 	%r147, 0;
	mov.u32 	%r132, %r2;
$L__BB0_4:
	.pragma "nounroll";
	mul.wide.s32 	%rd13, %r132, 4;
	add.s64 	%rd14, %rd3, %rd13;
	ld.global.u32 	%r45, [%rd14+-32];
	ld.global.u32 	%r46, [%rd29+-32];
	mad.lo.s32 	%r47, %r46, %r45, %r147;
	ld.global.u32 	%r48, [%rd14+-28];
	ld.global.u32 	%r49, [%rd29+-28];
	mad.lo.s32 	%r50, %r49, %r48, %r47;
	ld.global.u32 	%r51, [%rd14+-24];
	ld.global.u32 	%r52, [%rd29+-24];
	mad.lo.s32 	%r53, %r52, %r51, %r50;
	ld.global.u32 	%r54, [%rd14+-20];
	ld.global.u32 	%r55, [%rd29+-20];
	mad.lo.s32 	%r56, %r55, %r54, %r53;
	ld.global.u32 	%r57, [%rd14+-16];
	ld.global.u32 	%r58, [%rd29+-16];
	mad.lo.s32 	%r59, %r58, %r57, %r56;
	ld.global.u32 	%r60, [%rd14+-12];
	ld.global.u32 	%r61, [%rd29+-12];
	mad.lo.s32 	%r62, %r61, %r60, %r59;
	ld.global.u32 	%r63, [%rd14+-8];
	ld.global.u32 	%r64, [%rd29+-8];
	mad.lo.s32 	%r65, %r64, %r63, %r62;
	ld.global.u32 	%r66, [%rd14+-4];
	ld.global.u32 	%r67, [%rd29+-4];
	mad.lo.s32 	%r68, %r67, %r66, %r65;
	ld.global.u32 	%r69, [%rd14];
	ld.global.u32 	%r70, [%rd29];
	mad.lo.s32 	%r71, %r70, %r69, %r68;
	ld.global.u32 	%r72, [%rd14+4];
	ld.global.u32 	%r73, [%rd29+4];
	mad.lo.s32 	%r74, %r73, %r72, %r71;
	ld.global.u32 	%r75, [%rd14+8];
	ld.global.u32 	%r76, [%rd29+8];
	mad.lo.s32 	%r77, %r76, %r75, %r74;
	ld.global.u32 	%r78, [%rd14+12];
	ld.global.u32 	%r79, [%rd29+12];
	mad.lo.s32 	%r80, %r79, %r78, %r77;
	ld.global.u32 	%r81, [%rd14+16];
	ld.global.u32 	%r82, [%rd29+16];
	mad.lo.s32 	%r83, %r82, %r81, %r80;
	ld.global.u32 	%r84, [%rd14+20];
	ld.global.u32 	%r85, [%rd29+20];
	mad.lo.s32 	%r86, %r85, %r84, %r83;
	ld.global.u32 	%r87, [%rd14+24];
	ld.global.u32 	%r88, [%rd29+24];
	mad.lo.s32 	%r89, %r88, %r87, %r86;
	ld.global.u32 	%r90, [%rd14+28];
	ld.global.u32 	%r91, [%rd29+28];
	mad.lo.s32 	%r147, %r91, %r90, %r89;
	add.s32 	%r133, %r133, 16;
	add.s32 	%r132, %r132, 16;
	add.s64 	%rd29, %rd29, 64;
	setp.ne.s32 	%p4, %r133, 0;
	@%p4 bra 	$L__BB0_4;
$L__BB0_5:
	setp.eq.s32 	%p5, %r3, 0;
	@%p5 bra 	$L__BB0_14;
	and.b32  	%r15, %r36, 7;
	setp.lt.u32 	%p6, %r3, 8;
	@%p6 bra 	$L__BB0_8;
	add.s32 	%r93, %r139, %r2;
	mul.wide.s32 	%rd15, %r93, 4;
	add.s64 	%rd16, %rd2, %rd15;
	ld.global.u32 	%r94, [%rd16];
	mul.wide.u32 	%rd17, %r139, 4;
	add.s64 	%rd18, %rd1, %rd17;
	ld.global.u32 	%r95, [%rd18];
	mad.lo.s32 	%r96, %r95, %r94, %r147;
	ld.global.u32 	%r97, [%rd16+4];
	ld.global.u32 	%r98, [%rd18+4];
	mad.lo.s32 	%r99, %r98, %r97, %r96;
	ld.global.u32 	%r100, [%rd16+8];
	ld.global.u32 	%r101, [%rd18+8];
	mad.lo.s32 	%r102, %r101, %r100, %r99;
	ld.global.u32 	%r103, [%rd16+12];
	ld.global.u32 	%r104, [%rd18+12];
	mad.lo.s32 	%r105, %r104, %r103, %r102;
	ld.global.u32 	%r106, [%rd16+16];
	ld.global.u32 	%r107, [%rd18+16];
	mad.lo.s32 	%r108, %r107, %r106, %r105;
	ld.global.u32 	%r109, [%rd16+20];
	ld.global.u32 	%r110, [%rd18+20];
	mad.lo.s32 	%r111, %r110, %r109, %r108;
	ld.global.u32 	%r112, [%rd16+24];
	ld.global.u32 	%r113, [%rd18+24];
	mad.lo.s32 	%r114, %r113, %r112, %r111;
	ld.global.u32 	%r115, [%rd16+28];
	ld.global.u32 	%r116, [%rd18+28];
	mad.lo.s32 	%r147, %r116, %r115, %r114;
	add.s32 	%r139, %r139, 8;
$L__BB0_8:
	setp.eq.s32 	%p7, %r15, 0;
	@%p7 bra 	$L__BB0_14;
	and.b32  	%r21, %r36, 3;
	setp.lt.u32 	%p8, %r15, 4;
	@%p8 bra 	$L__BB0_11;
	add.s32 	%r118, %r139, %r2;
	mul.wide.s32 	%rd19, %r118, 4;
	add.s64 	%rd20, %rd2, %rd19;
	ld.global.u32 	%r119, [%rd20];
	mul.wide.u32 	%rd21, %r139, 4;
	add.s64 	%rd22, %rd1, %rd21;
	ld.global.u32 	%r120, [%rd22];
	mad.lo.s32 	%r121, %r120, %r119, %r147;
	ld.global.u32 	%r122, [%rd20+4];
	ld.global.u32 	%r123, [%rd22+4];
	mad.lo.s32 	%r124, %r123, %r122, %r121;
	ld.global.u32 	%r125, [%rd20+8];
	ld.global.u32 	%r126, [%rd22+8];
	mad.lo.s32 	%r127, %r126, %r125, %r124;
	ld.global.u32 	%r128, [%rd20+12];
	ld.global.u32 	%r129, [%rd22+12];
	mad.lo.s32 	%r147, %r129, %r128, %r127;
	add.s32 	%r139, %r139, 4;
$L__BB0_11:
	setp.eq.s32 	%p9, %r21, 0;
	@%p9 bra 	$L__BB0_14;
	mul.wide.u32 	%rd23, %r139, 4;
	add.s64 	%rd30, %rd1, %rd23;
	add.s32 	%r145, %r139, %r2;
	neg.s32 	%r144, %r21;
$L__BB0_13:
	.pragma "nounroll";
	mul.wide.s32 	%rd24, %r145, 4;
	add.s64 	%rd25, %rd2, %rd24;
	ld.global.u32 	%r130, [%rd25];
	ld.global.u32 	%r131, [%rd30];
	mad.lo.s32 	%r147, %r131, %r130, %r147;
	add.s64 	%rd30, %rd30, 4;
	add.s32 	%r145, %r145, 1;
	add.s32 	%r144, %r144, 1;
	setp.ne.s32 	%p10, %r144, 0;
	@%p10 bra 	$L__BB0_13;
$L__BB0_14:
	cvta.to.global.u64 	%rd26, %rd10;
	mul.wide.s32 	%rd27, %r1, 4;
	add.s64 	%rd28, %rd26, %rd27;
	st.global.u32 	[%rd28], %r147;
$L__BB0_15:
	ret;

}


// ===== COMPILED SASS (sm_100) =====

	.target	sm_100

	.elftype	@"ET_EXEC"


//--------------------- .note.nv.tkinfo           --------------------------
	.section	.note.nv.tkinfo,"",@"SHT_NOTE"
	.sectionflags	@"SHF_NOTE_NV_TKINFO"
	.tkinfo
        /*0018*/ 	.word	0x00000002
        /*0030*/ 	.string	""
        /*0030*/ 	.string	"ptxas"
        /*0030*/ 	.string	"Cuda compilation tools, release 13.0, V13.0.88"
        /*0030*/ 	.string	"Build cuda_13.0.r13.0/compiler.36424714_0"
        /*0030*/ 	.string	"-arch sm_100 -m 64 "



//--------------------- .note.nv.cuinfo           --------------------------
	.section	.note.nv.cuinfo,"",@"SHT_NOTE"
	.sectionflags	@"SHF_NOTE_NV_CUINFO"
        /*0018*/ 	.short	0x0002
        /*001a*/ 	.short	0x0064
        /*001c*/ 	.short	0x0082
	.zero		2


//--------------------- .nv.info                  --------------------------
	.section	.nv.info,"",@"SHT_CUDA_INFO"
	.align	4


	//----- nvinfo : EIATTR_REGCOUNT
	.align		4
        /*0000*/ 	.byte	0x04, 0x2f
        /*0002*/ 	.short	(.L_1 - .L_0)
	.align		4
.L_0:
        /*0004*/ 	.word	index@(_Z26matrixVectorMultiplyKernelPKiS0_Piii)
        /*0008*/ 	.word	0x0000001e


	//----- nvinfo : EIATTR_FRAME_SIZE
	.align		4
.L_1:
        /*000c*/ 	.byte	0x04, 0x11
        /*000e*/ 	.short	(.L_3 - .L_2)
	.align		4
.L_2:
        /*0010*/ 	.word	index@(_Z26matrixVectorMultiplyKernelPKiS0_Piii)
        /*0014*/ 	.word	0x00000000


	//----- nvinfo : EIATTR_MIN_STACK_SIZE
	.align		4
.L_3:
        /*0018*/ 	.byte	0x04, 0x12
        /*001a*/ 	.short	(.L_5 - .L_4)
	.align		4
.L_4:
        /*001c*/ 	.word	index@(_Z26matrixVectorMultiplyKernelPKiS0_Piii)
        /*0020*/ 	.word	0x00000000
.L_5:


//--------------------- .nv.compat                --------------------------
	.section	.nv.compat,"",@"SHT_CUDA_COMPAT_INFO"
	.align	4
        /*0000*/ 	.byte	0x02, 0x09, 0x00, 0x00, 0x02, 0x02, 0x01, 0x00, 0x02, 0x05, 0x05, 0x00, 0x03, 0x07, 0x01, 0x01
        /*0010*/ 	.byte	0x02, 0x03, 0x00, 0x00, 0x02, 0x06, 0x01, 0x00, 0x04, 0x0b, 0x08, 0x00, 0x09, 0x00, 0x00, 0x00
        /*0020*/ 	.byte	0x00, 0x00, 0x00, 0x00


//--------------------- .nv.info._Z26matrixVectorMultiplyKernelPKiS0_Piii --------------------------
	.section	.nv.info._Z26matrixVectorMultiplyKernelPKiS0_Piii,"",@"SHT_CUDA_INFO"
	.sectionflags	@""
	.align	4


	//----- nvinfo : EIATTR_CUDA_API_VERSION
	.align		4
        /*0000*/ 	.byte	0x04, 0x37
        /*0002*/ 	.short	(.L_7 - .L_6)
.L_6:
        /*0004*/ 	.word	0x00000082


	//----- nvinfo : EIATTR_KPARAM_INFO
	.align		4
.L_7:
        /*0008*/ 	.byte	0x04, 0x17
        /*000a*/ 	.short	(.L_9 - .L_8)
.L_8:
        /*000c*/ 	.word	0x00000000
        /*0010*/ 	.short	0x0004
        /*0012*/ 	.short	0x001c
        /*0014*/ 	.byte	0x00, 0xf0, 0x11, 0x00


	//----- nvinfo : EIATTR_KPARAM_INFO
	.align		4
.L_9:
        /*0018*/ 	.byte	0x04, 0x17
        /*001a*/ 	.short	(.L_11 - .L_10)
.L_10:
        /*001c*/ 	.word	0x00000000
        /*0020*/ 	.short	0x0003
        /*0022*/ 	.short	0x0018
        /*0024*/ 	.byte	0x00, 0xf0, 0x11, 0x00


	//----- nvinfo : EIATTR_KPARAM_INFO
	.align		4
.L_11:
        /*0028*/ 	.byte	0x04, 0x17
        /*002a*/ 	.short	(.L_13 - .L_12)
.L_12:
        /*002c*/ 	.word	0x00000000
        /*0030*/ 	.short	0x0002
        /*0032*/ 	.short	0x0010
        /*0034*/ 	.byte	0x00, 0xf5, 0x21, 0x00


	//----- nvinfo : EIATTR_KPARAM_INFO
	.align		4
.L_13:
        /*0038*/ 	.byte	0x04, 0x17
        /*003a*/ 	.short	(.L_15 - .L_14)
.L_14:
        /*003c*/ 	.word	0x00000000
        /*0040*/ 	.short	0x0001
        /*0042*/ 	.short	0x0008
        /*0044*/ 	.byte	0x00, 0xf5, 0x21, 0x00


	//----- nvinfo : EIATTR_KPARAM_INFO
	.align		4
.L_15:
        /*0048*/ 	.byte	0x04, 0x17
        /*004a*/ 	.short	(.L_17 - .L_16)
.L_16:
        /*004c*/ 	.word	0x00000000
        /*0050*/ 	.short	0x0000
        /*0052*/ 	.short	0x0000
        /*0054*/ 	.byte	0x00, 0xf5, 0x21, 0x00


	//----- nvinfo : EIATTR_SPARSE_MMA_MASK
	.align		4
.L_17:
        /*0058*/ 	.byte	0x03, 0x50
        /*005a*/ 	.short	0x0000


	//----- nvinfo : EIATTR_MAXREG_COUNT
	.align		4
        /*005c*/ 	.byte	0x03, 0x1b
        /*005e*/ 	.short	0x00ff


	//----- nvinfo : EIATTR_MERCURY_ISA_VERSION
	.align		4
        /*0060*/ 	.byte	0x03, 0x5f
        /*0062*/ 	.short	0x0101


	//----- nvinfo : EIATTR_VRC_CTA_INIT_COUNT
	.align		4
        /*0064*/ 	.byte	0x02, 0x4a
	.zero		1
	.zero		1


	//----- nvinfo : EIATTR_EXIT_INSTR_OFFSETS
	.align		4
        /*0068*/ 	.byte	0x04, 0x1c
        /*006a*/ 	.short	(.L_19 - .L_18)


	//   ....[0]....
.L_18:
        /*006c*/ 	.word	0x00000070


	//   ....[1]....
        /*0070*/ 	.word	0x00000a90


	//----- nvinfo : EIATTR_CBANK_PARAM_SIZE
	.align		4
.L_19:
        /*0074*/ 	.byte	0x03, 0x19
        /*0076*/ 	.short	0x0020


	//----- nvinfo : EIATTR_PARAM_CBANK
	.align		4
        /*0078*/ 	.byte	0x04, 0x0a
        /*007a*/ 	.short	(.L_21 - .L_20)
	.align		4
.L_20:
        /*007c*/ 	.word	index@(.nv.constant0._Z26matrixVectorMultiplyKernelPKiS0_Piii)
        /*0080*/ 	.short	0x0380
        /*0082*/ 	.short	0x0020


	//----- nvinfo : EIATTR_SW_WAR
	.align		4
.L_21:
        /*0084*/ 	.byte	0x04, 0x36
        /*0086*/ 	.short	(.L_23 - .L_22)
.L_22:
        /*0088*/ 	.word	0x00000008
.L_23:


//--------------------- .nv.callgraph             --------------------------
	.section	.nv.callgraph,"",@"SHT_CUDA_CALLGRAPH"
	.align	4
	.sectionentsize	8
	.align		4
        /*0000*/ 	.word	0x00000000
	.align		4
        /*0004*/ 	.word	0xffffffff
	.align		4
        /*0008*/ 	.word	0x00000000
	.align		4
        /*000c*/ 	.word	0xfffffffe
	.align		4
        /*0010*/ 	.word	0x00000000
	.align		4
        /*0014*/ 	.word	0xfffffffd
	.align		4
        /*0018*/ 	.word	0x00000000
	.align		4
        /*001c*/ 	.word	0xfffffffc


//--------------------- .text._Z26matrixVectorMultiplyKernelPKiS0_Piii --------------------------
	.section	.text._Z26matrixVectorMultiplyKernelPKiS0_Piii,"ax",@progbits
	.align	128
        .global         _Z26matrixVectorMultiplyKernelPKiS0_Piii
        .type           _Z26matrixVectorMultiplyKernelPKiS0_Piii,@function
        .size           _Z26matrixVectorMultiplyKernelPKiS0_Piii,(.L_x_7 - _Z26matrixVectorMultiplyKernelPKiS0_Piii)
        .other          _Z26matrixVectorMultiplyKernelPKiS0_Piii,@"STO_CUDA_ENTRY STV_DEFAULT"
_Z26matrixVectorMultiplyKernelPKiS0_Piii:
.text._Z26matrixVectorMultiplyKernelPKiS0_Piii:
[----:B------:R-:W-:Y:S01]  /*0000*/  LDC R1, c[0x0][0x37c] ;  /* 0x0000df00ff017b82 */ /* 0x000fe20000000800 */
[----:B------:R-:W0:Y:S07]  /*0010*/  S2R R3, SR_TID.X ;  /* 0x0000000000037919 */ /* 0x000e2e0000002100 */
[----:B------:R-:W0:Y:S01]  /*0020*/  S2UR UR4, SR_CTAID.X ;  /* 0x00000000000479c3 */ /* 0x000e220000002500 */
[----:B------:R-:W1:Y:S07]  /*0030*/  LDCU UR5, c[0x0][0x398] ;  /* 0x00007300ff0577ac */ /* 0x000e6e0008000800 */
[----:B------:R-:W0:Y:S02]  /*0040*/  LDC R0, c[0x0][0x360] ;  /* 0x0000d800ff007b82 */ /* 0x000e240000000800 */
[----:B0-----:R-:W-:-:S05]  /*0050*/  IMAD R0, R0, UR4, R3 ;  /* 0x0000000400007c24 */ /* 0x001fca000f8e0203 */
[----:B-1----:R-:W-:-:S13]  /*0060*/  ISETP.GE.AND P0, PT, R0, UR5, PT ;  /* 0x0000000500007c0c */ /* 0x002fda000bf06270 */
[----:B------:R-:W-:Y:S05]  /*0070*/  @P0 EXIT ;  /* 0x000000000000094d */ /* 0x000fea0003800000 */
[----:B------:R-:W0:Y:S01]  /*0080*/  LDCU UR8, c[0x0][0x39c] ;  /* 0x00007380ff0877ac */ /* 0x000e220008000800 */
[----:B------:R-:W-:Y:S01]  /*0090*/  HFMA2 R15, -RZ, RZ, 0, 0 ;  /* 0x00000000ff0f7431 */ /* 0x000fe200000001ff */
[----:B------:R-:W1:Y:S01]  /*00a0*/  LDCU.64 UR16, c[0x0][0x358] ;  /* 0x00006b00ff1077ac */ /* 0x000e620008000a00 */
[----:B0-----:R-:W-:-:S09]  /*00b0*/  UISETP.GE.AND UP0, UPT, UR8, 0x1, UPT ;  /* 0x000000010800788c */ /* 0x001fd2000bf06270 */
[----:B-1----:R-:W-:Y:S05]  /*00c0*/  BRA.U !UP0, `(.L_x_0) ;  /* 0x0000000908647547 */ /* 0x002fea000b800000 */
[----:B------:R-:W-:Y:S02]  /*00d0*/  UISETP.GE.U32.AND UP1, UPT, UR8, 0x10, UPT ;  /* 0x000000100800788c */ /* 0x000fe4000bf26070 */
[----:B------:R-:W-:Y:S01]  /*00e0*/  IMAD R7, R0, UR8, RZ ;  /* 0x0000000800077c24 */ /* 0x000fe2000f8e02ff */
[----:B------:R-:W-:Y:S01]  /*00f0*/  ULOP3.LUT UR9, UR8, 0xf, URZ, 0xc0, !UPT ;  /* 0x0000000f08097892 */ /* 0x000fe2000f8ec0ff */
[----:B------:R-:W-:Y:S02]  /*0100*/  MOV R8, RZ ;  /* 0x000000ff00087202 */ /* 0x000fe40000000f00 */
[----:B------:R-:W-:Y:S01]  /*0110*/  MOV R15, RZ ;  /* 0x000000ff000f7202 */ /* 0x000fe20000000f00 */
[----:B------:R-:W-:Y:S02]  /*0120*/  UISETP.NE.AND UP0, UPT, UR9, URZ, UPT ;  /* 0x000000ff0900728c */ /* 0x000fe4000bf05270 */
[----:B------:R-:W-:Y:S09]  /*0130*/  BRA.U !UP1, `(.L_x_1) ;  /* 0x0000000509147547 */ /* 0x000ff2000b800000 */
[----:B------:R-:W0:Y:S01]  /*0140*/  LDCU.128 UR12, c[0x0][0x380] ;  /* 0x00007000ff0c77ac */ /* 0x000e220008000c00 */
[----:B------:R-:W-:Y:S02]  /*0150*/  MOV R15, RZ ;  /* 0x000000ff000f7202 */ /* 0x000fe40000000f00 */
[----:B------:R-:W-:Y:S01]  /*0160*/  MOV R6, R7 ;  /* 0x0000000700067202 */ /* 0x000fe20000000f00 */
[----:B------:R-:W-:-:S04]  /*0170*/  ULOP3.LUT UR10, UR8, 0x7ffffff0, URZ, 0xc0, !UPT ;  /* 0x7ffffff0080a7892 */ /* 0x000fc8000f8ec0ff */
[----:B------:R-:W-:Y:S02]  /*0180*/  UIADD3 UR11, UPT, UPT, -UR10, URZ, URZ ;  /* 0x000000ff0a0b7290 */ /* 0x000fe4000fffe1ff */
[----:B------:R-:W-:Y:S01]  /*0190*/  MOV R8, UR10 ;  /* 0x0000000a00087c02 */ /* 0x000fe20008000f00 */
[----:B0-----:R-:W-:Y:S02]  /*01a0*/  UIADD3 UR4, UP2, UPT, UR14, 0x20, URZ ;  /* 0x000000200e047890 */ /* 0x001fe4000ff5e0ff */
[----:B------:R-:W-:Y:S02]  /*01b0*/  UIADD3 UR6, UP1, UPT, UR12, 0x20, URZ ;  /* 0x000000200c067890 */ /* 0x000fe4000ff3e0ff */
[----:B------:R-:W-:Y:S02]  /*01c0*/  UIADD3.X UR5, UPT, UPT, URZ, UR15, URZ, UP2, !UPT ;  /* 0x0000000fff057290 */ /* 0x000fe400097fe4ff */
[----:B------:R-:W-:Y:S01]  /*01d0*/  MOV R2, UR4 ;  /* 0x0000000400027c02 */ /* 0x000fe20008000f00 */
[----:B------:R-:W-:-:S03]  /*01e0*/  UIADD3.X UR7, UPT, UPT, URZ, UR13, URZ, UP1, !UPT ;  /* 0x0000000dff077290 */ /* 0x000fc60008ffe4ff */
[----:B------:R-:W-:-:S09]  /*01f0*/  MOV R3, UR5 ;  /* 0x0000000500037c02 */ /* 0x000fd20008000f00 */
.L_x_2:
[----:B------:R-:W-:Y:S01]  /*0200*/  MOV R4, UR6 ;  /* 0x0000000600047c02 */ /* 0x000fe20008000f00 */
[----:B------:R-:W2:Y:S01]  /*0210*/  LDG.E R17, desc[UR16][R2.64+-0x20] ;  /* 0xffffe01002117981 */ /* 0x000ea2000c1e1900 */
[----:B------:R-:W-:-:S03]  /*0220*/  MOV R5, UR7 ;  /* 0x0000000700057c02 */ /* 0x000fc60008000f00 */
[----:B------:R-:W3:Y:S01]  /*0230*/  LDG.E R25, desc[UR16][R2.64+-0x1c] ;  /* 0xffffe41002197981 */ /* 0x000ee2000c1e1900 */
[----:B------:R-:W-:-:S03]  /*0240*/  IMAD.WIDE R4, R6, 0x4, R4 ;  /* 0x0000000406047825 */ /* 0x000fc600078e0204 */
[----:B------:R-:W4:Y:S04]  /*0250*/  LDG.E R19, desc[UR16][R2.64+-0x18] ;  /* 0xffffe81002137981 */ /* 0x000f28000c1e1900 */
[----:B------:R-:W2:Y:S04]  /*0260*/  LDG.E R16, desc[UR16][R4.64+-0x20] ;  /* 0xffffe01004107981 */ /* 0x000ea8000c1e1900 */
[----:B------:R-:W3:Y:S04]  /*0270*/  LDG.E R18, desc[UR16][R4.64+-0x1c] ;  /* 0xffffe41004127981 */ /* 0x000ee8000c1e1900 */
[----:B------:R-:W4:Y:S04]  /*0280*/  LDG.E R20, desc[UR16][R4.64+-0x18] ;  /* 0xffffe81004147981 */ /* 0x000f28000c1e1900 */
[----:B------:R-:W5:Y:S04]  /*0290*/  LDG.E R22, desc[UR16][R2.64+-0x14] ;  /* 0xffffec1002167981 */ /* 0x000f68000c1e1900 */
        /* <DEDUP_REMOVED lines=9> */
[----:B------:R-:W5:Y:S01]  /*0330*/  LDG.E R26, desc[UR16][R2.64+0x1c] ;  /* 0x00001c10021a7981 */ /* 0x000f62000c1e1900 */
[----:B--2---:R-:W-:-:S03]  /*0340*/  IMAD R17, R16, R17, R15 ;  /* 0x0000001110117224 */ /* 0x004fc600078e020f */
[----:B------:R-:W2:Y:S04]  /*0350*/  LDG.E R15, desc[UR16][R2.64] ;  /* 0x00000010020f7981 */ /* 0x000ea8000c1e1900 */
[----:B------:R-:W2:Y:S01]  /*0360*/  LDG.E R16, desc[UR16][R4.64] ;  /* 0x0000001004107981 */ /* 0x000ea2000c1e1900 */
[----:B---3--:R-:W-:-:S03]  /*0370*/  IMAD R25, R18, R25, R17 ;  /* 0x0000001912197224 */ /* 0x008fc600078e0211 */
[----:B------:R-:W3:Y:S01]  /*0380*/  LDG.E R17, desc[UR16][R2.64+0x4] ;  /* 0x0000041002117981 */ /* 0x000ee2000c1e1900 */
[----:B----4-:R-:W-:-:S03]  /*0390*/  IMAD R25, R20, R19, R25 ;  /* 0x0000001314197224 */ /* 0x010fc600078e0219 */
[----:B------:R-:W3:Y:S04]  /*03a0*/  LDG.E R18, desc[UR16][R4.64+0x4] ;  /* 0x0000041004127981 */ /* 0x000ee8000c1e1900 */
[----:B------:R-:W4:Y:S01]  /*03b0*/  LDG.E R20, desc[UR16][R2.64+0x8] ;  /* 0x0000081002147981 */ /* 0x000f22000c1e1900 */
[----:B-----5:R-:W-:-:S03]  /*03c0*/  IMAD R25, R21, R22, R25 ;  /* 0x0000001615197224 */ /* 0x020fc600078e0219 */
[----:B------:R-:W4:Y:S04]  /*03d0*/  LDG.E R19, desc[UR16][R4.64+0x8] ;  /* 0x0000081004137981 */ /* 0x000f28000c1e1900 */
[----:B------:R-:W5:Y:S01]  /*03e0*/  LDG.E R22, desc[UR16][R2.64+0xc] ;  /* 0x00000c1002167981 */ /* 0x000f62000c1e1900 */
[----:B------:R-:W-:-:S03]  /*03f0*/  IMAD R25, R24, R23, R25 ;  /* 0x0000001718197224 */ /* 0x000fc600078e0219 */
[----:B------:R-:W5:Y:S04]  /*0400*/  LDG.E R21, desc[UR16][R4.64+0xc] ;  /* 0x00000c1004157981 */ /* 0x000f68000c1e1900 */
[----:B------:R-:W5:Y:S01]  /*0410*/  LDG.E R24, desc[UR16][R2.64+0x10] ;  /* 0x0000101002187981 */ /* 0x000f62000c1e1900 */
[----:B------:R-:W-:-:S03]  /*0420*/  IMAD R25, R10, R9, R25 ;  /* 0x000000090a197224 */ /* 0x000fc600078e0219 */
[----:B------:R-:W5:Y:S04]  /*0430*/  LDG.E R23, desc[UR16][R4.64+0x10] ;  /* 0x0000101004177981 */ /* 0x000f68000c1e1900 */
[----:B------:R-:W5:Y:S01]  /*0440*/  LDG.E R10, desc[UR16][R2.64+0x14] ;  /* 0x00001410020a7981 */ /* 0x000f62000c1e1900 */
[----:B------:R-:W-:-:S03]  /*0450*/  IMAD R27, R12, R11, R25 ;  /* 0x0000000b0c1b7224 */ /* 0x000fc600078e0219 */
[----:B------:R-:W5:Y:S04]  /*0460*/  LDG.E R9, desc[UR16][R4.64+0x14] ;  /* 0x0000141004097981 */ /* 0x000f68000c1e1900 */
[----:B------:R0:W5:Y:S04]  /*0470*/  LDG.E R11, desc[UR16][R2.64+0x18] ;  /* 0x00001810020b7981 */ /* 0x000168000c1e1900 */
[----:B------:R-:W5:Y:S04]  /*0480*/  LDG.E R12, desc[UR16][R4.64+0x18] ;  /* 0x00001810040c7981 */ /* 0x000f68000c1e1900 */
[----:B------:R-:W5:Y:S01]  /*0490*/  LDG.E R25, desc[UR16][R4.64+0x1c] ;  /* 0x00001c1004197981 */ /* 0x000f62000c1e1900 */
[----:B------:R-:W-:Y:S01]  /*04a0*/  IMAD R13, R14, R13, R27 ;  /* 0x0000000d0e0d7224 */ /* 0x000fe200078e021b */
[----:B------:R-:W-:-:S04]  /*04b0*/  UIADD3 UR11, UPT, UPT, UR11, 0x10, URZ ;  /* 0x000000100b0b7890 */ /* 0x000fc8000fffe0ff */
[----:B------:R-:W-:Y:S01]  /*04c0*/  UISETP.NE.AND UP1, UPT, UR11, URZ, UPT ;  /* 0x000000ff0b00728c */ /* 0x000fe2000bf25270 */
[----:B0-----:R-:W-:Y:S02]  /*04d0*/  IADD3 R2, P0, PT, R2, 0x40, RZ ;  /* 0x0000004002027810 */ /* 0x001fe40007f1e0ff */
[----:B------:R-:W-:Y:S02]  /*04e0*/  IADD3 R6, PT, PT, R6, 0x10, RZ ;  /* 0x0000001006067810 */ /* 0x000fe40007ffe0ff */
[----:B------:R-:W-:Y:S01]  /*04f0*/  IADD3.X R3, PT, PT, RZ, R3, RZ, P0, !PT ;  /* 0x00000003ff037210 */ /* 0x000fe200007fe4ff */
[----:B--2---:R-:W-:-:S04]  /*0500*/  IMAD R13, R16, R15, R13 ;  /* 0x0000000f100d7224 */ /* 0x004fc800078e020d */
[----:B---3--:R-:W-:-:S04]  /*0510*/  IMAD R13, R18, R17, R13 ;  /* 0x00000011120d7224 */ /* 0x008fc800078e020d */
[----:B----4-:R-:W-:-:S04]  /*0520*/  IMAD R13, R19, R20, R13 ;  /* 0x00000014130d7224 */ /* 0x010fc800078e020d */
[----:B-----5:R-:W-:-:S04]  /*0530*/  IMAD R13, R21, R22, R13 ;  /* 0x00000016150d7224 */ /* 0x020fc800078e020d */
[----:B------:R-:W-:-:S04]  /*0540*/  IMAD R13, R23, R24, R13 ;  /* 0x00000018170d7224 */ /* 0x000fc800078e020d */
[----:B------:R-:W-:-:S04]  /*0550*/  IMAD R9, R9, R10, R13 ;  /* 0x0000000a09097224 */ /* 0x000fc800078e020d */
[----:B------:R-:W-:-:S04]  /*0560*/  IMAD R9, R12, R11, R9 ;  /* 0x0000000b0c097224 */ /* 0x000fc800078e0209 */
[----:B------:R-:W-:Y:S01]  /*0570*/  IMAD R15, R25, R26, R9 ;  /* 0x0000001a190f7224 */ /* 0x000fe200078e0209 */
[----:B------:R-:W-:Y:S06]  /*0580*/  BRA.U UP1, `(.L_x_2) ;  /* 0xfffffffd011c7547 */ /* 0x000fec000b83ffff */
.L_x_1:
[----:B------:R-:W-:Y:S05]  /*0590*/  BRA.U !UP0, `(.L_x_0) ;  /* 0x0000000508307547 */ /* 0x000fea000b800000 */
[----:B------:R-:W-:Y:S02]  /*05a0*/  UISETP.GE.U32.AND UP0, UPT, UR9, 0x8, UPT ;  /* 0x000000080900788c */ /* 0x000fe4000bf06070 */
[----:B------:R-:W-:-:S04]  /*05b0*/  ULOP3.LUT UR5, UR8, 0x7, URZ, 0xc0, !UPT ;  /* 0x0000000708057892 */ /* 0x000fc8000f8ec0ff */
[----:B------:R-:W-:-:S03]  /*05c0*/  UISETP.NE.AND UP1, UPT, UR5, URZ, UPT ;  /* 0x000000ff0500728c */ /* 0x000fc6000bf25270 */
[----:B------:R-:W-:Y:S08]  /*05d0*/  BRA.U !UP0, `(.L_x_3) ;  /* 0x0000000108787547 */ /* 0x000ff0000b800000 */
[----:B------:R-:W0:Y:S01]  /*05e0*/  LDC.64 R2, c[0x0][0x380] ;  /* 0x0000e000ff027b82 */ /* 0x000e220000000a00 */
[----:B------:R-:W-:-:S07]  /*05f0*/  IADD3 R9, PT, PT, R7, R8, RZ ;  /* 0x0000000807097210 */ /* 0x000fce0007ffe0ff */
[----:B------:R-:W1:Y:S01]  /*0600*/  LDC.64 R4, c[0x0][0x388] ;  /* 0x0000e200ff047b82 */ /* 0x000e620000000a00 */
[----:B0-----:R-:W-:-:S05]  /*0610*/  IMAD.WIDE R2, R9, 0x4, R2 ;  /* 0x0000000409027825 */ /* 0x001fca00078e0202 */
[----:B------:R-:W2:Y:S01]  /*0620*/  LDG.E R10, desc[UR16][R2.64] ;  /* 0x00000010020a7981 */ /* 0x000ea2000c1e1900 */
[----:B-1----:R-:W-:-:S03]  /*0630*/  IMAD.WIDE.U32 R4, R8, 0x4, R4 ;  /* 0x0000000408047825 */ /* 0x002fc600078e0004 */
[----:B------:R-:W3:Y:S04]  /*0640*/  LDG.E R13, desc[UR16][R2.64+0x4] ;  /* 0x00000410020d7981 */ /* 0x000ee8000c1e1900 */
[----:B------:R-:W2:Y:S04]  /*0650*/  LDG.E R11, desc[UR16][R4.64] ;  /* 0x00000010040b7981 */ /* 0x000ea8000c1e1900 */
[----:B------:R-:W3:Y:S04]  /*0660*/  LDG.E R12, desc[UR16][R4.64+0x4] ;  /* 0x00000410040c7981 */ /* 0x000ee8000c1e1900 */
[----:B------:R-:W4:Y:S04]  /*0670*/  LDG.E R17, desc[UR16][R2.64+0x8] ;  /* 0x0000081002117981 */ /* 0x000f28000c1e1900 */
        /* <DEDUP_REMOVED lines=11> */
[----:B------:R-:W-:Y:S01]  /*0730*/  IADD3 R8, PT, PT, R8, 0x8, RZ ;  /* 0x0000000808087810 */ /* 0x000fe20007ffe0ff */
[----:B--2---:R-:W-:-:S04]  /*0740*/  IMAD R10, R10, R11, R15 ;  /* 0x0000000b0a0a7224 */ /* 0x004fc800078e020f */
[----:B---3--:R-:W-:-:S04]  /*0750*/  IMAD R10, R13, R12, R10 ;  /* 0x0000000c0d0a7224 */ /* 0x008fc800078e020a */
[----:B----4-:R-:W-:-:S04]  /*0760*/  IMAD R10, R17, R14, R10 ;  /* 0x0000000e110a7224 */ /* 0x010fc800078e020a */
[----:B-----5:R-:W-:-:S04]  /*0770*/  IMAD R10, R19, R16, R10 ;  /* 0x00000010130a7224 */ /* 0x020fc800078e020a */
[----:B------:R-:W-:-:S04]  /*0780*/  IMAD R10, R21, R18, R10 ;  /* 0x00000012150a7224 */ /* 0x000fc800078e020a */
[----:B------:R-:W-:-:S04]  /*0790*/  IMAD R10, R23, R20, R10 ;  /* 0x00000014170a7224 */ /* 0x000fc800078e020a */
[----:B------:R-:W-:-:S04]  /*07a0*/  IMAD R6, R6, R9, R10 ;  /* 0x0000000906067224 */ /* 0x000fc800078e020a */
[----:B------:R-:W-:-:S07]  /*07b0*/  IMAD R15, R25, R22, R6 ;  /* 0x00000016190f7224 */ /* 0x000fce00078e0206 */
.L_x_3:
        /* <DEDUP_REMOVED lines=17> */
[----:B------:R-:W5:Y:S01]  /*08d0*/  LDG.E R14, desc[UR16][R4.64+0xc] ;  /* 0x00000c10040e7981 */ /* 0x000f62000c1e1900 */
[----:B------:R-:W-:Y:S01]  /*08e0*/  IADD3 R8, PT, PT, R8, 0x4, RZ ;  /* 0x0000000408087810 */ /* 0x000fe20007ffe0ff */
[----:B--2---:R-:W-:-:S04]  /*08f0*/  IMAD R6, R6, R9, R15 ;  /* 0x0000000906067224 */ /* 0x004fc800078e020f */
[----:B---3--:R-:W-:-:S04]  /*0900*/  IMAD R6, R11, R10, R6 ;  /* 0x0000000a0b067224 */ /* 0x008fc800078e0206 */
[----:B----4-:R-:W-:-:S04]  /*0910*/  IMAD R6, R13, R12, R6 ;  /* 0x0000000c0d067224 */ /* 0x010fc800078e0206 */
[----:B-----5:R-:W-:-:S07]  /*0920*/  IMAD R15, R17, R14, R6 ;  /* 0x0000000e110f7224 */ /* 0x020fce00078e0206 */
.L_x_4:
[----:B------:R-:W-:Y:S05]  /*0930*/  BRA.U !UP1, `(.L_x_0) ;  /* 0x0000000109487547 */ /* 0x000fea000b800000 */
[----:B------:R-:W0:Y:S01]  /*0940*/  LDC.64 R2, c[0x0][0x388] ;  /* 0x0000e200ff027b82 */ /* 0x000e220000000a00 */
[----:B------:R-:W-:Y:S01]  /*0950*/  IADD3 R7, PT, PT, R7, R8, RZ ;  /* 0x0000000807077210 */ /* 0x000fe20007ffe0ff */
[----:B------:R-:W-:-:S06]  /*0960*/  UIADD3 UR4, UPT, UPT, -UR4, URZ, URZ ;  /* 0x000000ff04047290 */ /* 0x000fcc000fffe1ff */
[----:B------:R-:W1:Y:S01]  /*0970*/  LDC.64 R10, c[0x0][0x380] ;  /* 0x0000e000ff0a7b82 */ /* 0x000e620000000a00 */
[----:B0-----:R-:W-:-:S03]  /*0980*/  IMAD.WIDE.U32 R2, R8, 0x4, R2 ;  /* 0x0000000408027825 */ /* 0x001fc600078e0002 */
[----:B------:R-:W-:Y:S02]  /*0990*/  MOV R6, R2 ;  /* 0x0000000200067202 */ /* 0x000fe40000000f00 */
[----:B------:R-:W-:-:S07]  /*09a0*/  MOV R5, R3 ;  /* 0x0000000300057202 */ /* 0x000fce0000000f00 */
.L_x_5:
[----:B-1----:R-:W-:Y:S01]  /*09b0*/  IMAD.WIDE R2, R7, 0x4, R10 ;  /* 0x0000000407027825 */ /* 0x002fe200078e020a */
[----:B------:R-:W-:-:S05]  /*09c0*/  MOV R4, R6 ;  /* 0x0000000600047202 */ /* 0x000fca0000000f00 */
[----:B------:R-:W2:Y:S04]  /*09d0*/  LDG.E R2, desc[UR16][R2.64] ;  /* 0x0000001002027981 */ /* 0x000ea8000c1e1900 */
[----:B------:R0:W2:Y:S01]  /*09e0*/  LDG.E R4, desc[UR16][R4.64] ;  /* 0x0000001004047981 */ /* 0x0000a2000c1e1900 */
[----:B------:R-:W-:Y:S01]  /*09f0*/  UIADD3 UR4, UPT, UPT, UR4, 0x1, URZ ;  /* 0x0000000104047890 */ /* 0x000fe2000fffe0ff */
[----:B------:R-:W-:Y:S02]  /*0a00*/  IADD3 R6, P0, PT, R6, 0x4, RZ ;  /* 0x0000000406067810 */ /* 0x000fe40007f1e0ff */
[----:B------:R-:W-:Y:S01]  /*0a10*/  IADD3 R7, PT, PT, R7, 0x1, RZ ;  /* 0x0000000107077810 */ /* 0x000fe20007ffe0ff */
[----:B------:R-:W-:Y:S01]  /*0a20*/  UISETP.NE.AND UP0, UPT, UR4, URZ, UPT ;  /* 0x000000ff0400728c */ /* 0x000fe2000bf05270 */
[----:B0-----:R-:W-:Y:S01]  /*0a30*/  IADD3.X R5, PT, PT, RZ, R5, RZ, P0, !PT ;  /* 0x00000005ff057210 */ /* 0x001fe200007fe4ff */
[----:B--2---:R-:W-:-:S07]  /*0a40*/  IMAD R15, R2, R4, R15 ;  /* 0x00000004020f7224 */ /* 0x004fce00078e020f */
[----:B------:R-:W-:Y:S05]  /*0a50*/  BRA.U UP0, `(.L_x_5) ;  /* 0xfffffffd00d47547 */ /* 0x000fea000b83ffff */
.L_x_0:
[----:B------:R-:W0:Y:S02]  /*0a60*/  LDC.64 R2, c[0x0][0x390] ;  /* 0x0000e400ff027b82 */ /* 0x000e240000000a00 */
[----:B0-----:R-:W-:-:S05]  /*0a70*/  IMAD.WIDE R2, R0, 0x4, R2 ;  /* 0x0000000400027825 */ /* 0x001fca00078e0202 */
[----:B------:R-:W-:Y:S01]  /*0a80*/  STG.E desc[UR16][R2.64], R15 ;  /* 0x0000000f02007986 */ /* 0x000fe2000c101910 */
[----:B------:R-:W-:Y:S05]  /*0a90*/  EXIT ;  /* 0x000000000000794d */ /* 0x000fea0003800000 */
.L_x_6:
[----:B------:R-:W-:-:S00]  /*0aa0*/  BRA `(.L_x_6) ;  /* 0xfffffffc00fc7947 */ /* 0x000fc0000383ffff */
[----:B------:R-:W-:-:S00]  /*0ab0*/  NOP ;  /* 0x0000000000007918 */ /* 0x000fc00000000000 */
        /* <DEDUP_REMOVED lines=12> */
.L_x_7:


//--------------------- .nv.shared.reserved.0     --------------------------
	.section	.nv.shared.reserved.0,"aw",@nobits
	.weak		__nv_reservedSMEM_offset_0_alias
	.size		__nv_reservedSMEM_offset_0_alias, 0, 64
	.other		__nv_reservedSMEM_offset_0_alias,@"STO_CUDA_RESERVED_SHARED STV_DEFAULT"
__nv_reservedSMEM_offset_0_alias:
	.zero		0
	.zero		64


//--------------------- .nv.constant0._Z26matrixVectorMultiplyKernelPKiS0_Piii --------------------------
	.section	.nv.constant0._Z26matrixVectorMultiplyKernelPKiS0_Piii,"a",@progbits
	.sectionflags	@""
	.align	4
.nv.constant0._Z26matrixVectorMultiplyKernelPKiS0_Piii:
	.zero		928


//--------------------- SYMBOLS --------------------------

	.type		.nv.reservedSmem.offset0,@object
	.size		.nv.reservedSmem.offset0,0x4
